//
// Generated by NVIDIA NVVM Compiler
//
// Compiler Build ID: CL-36424714
// Cuda compilation tools, release 13.0, V13.0.88
// Based on NVVM 20.0.0
//

.version 9.0
.target sm_100
.address_size 64

	// .globl	pocl_add32

.visible .entry pocl_add32(
	.param .u64 .ptr .align 1 pocl_add32_param_0,
	.param .u64 .ptr .align 1 pocl_add32_param_1,
	.param .u64 .ptr .align 1 pocl_add32_param_2
)
{
	.reg .b32 	%r<8>;
	.reg .b64 	%rd<11>;

	ld.param.u64 	%rd1, [pocl_add32_param_0];
	ld.param.u64 	%rd2, [pocl_add32_param_1];
	ld.param.u64 	%rd3, [pocl_add32_param_2];
	cvta.to.global.u64 	%rd4, %rd3;
	cvta.to.global.u64 	%rd5, %rd2;
	cvta.to.global.u64 	%rd6, %rd1;
	mov.u32 	%r1, %ctaid.x;
	mov.u32 	%r2, %ntid.x;
	mov.u32 	%r3, %tid.x;
	mad.lo.s32 	%r4, %r1, %r2, %r3;
	mul.wide.u32 	%rd7, %r4, 4;
	add.s64 	%rd8, %rd6, %rd7;
	ld.global.u32 	%r5, [%rd8];
	add.s64 	%rd9, %rd5, %rd7;
	ld.global.u32 	%r6, [%rd9];
	add.s32 	%r7, %r6, %r5;
	add.s64 	%rd10, %rd4, %rd7;
	st.global.u32 	[%rd10], %r7;
	ret;

}
	// .globl	pocl_mul32
.visible .entry pocl_mul32(
	.param .u64 .ptr .align 1 pocl_mul32_param_0,
	.param .u64 .ptr .align 1 pocl_mul32_param_1,
	.param .u64 .ptr .align 1 pocl_mul32_param_2
)
{
	.reg .b32 	%r<8>;
	.reg .b64 	%rd<11>;

	ld.param.u64 	%rd1, [pocl_mul32_param_0];
	ld.param.u64 	%rd2, [pocl_mul32_param_1];
	ld.param.u64 	%rd3, [pocl_mul32_param_2];
	cvta.to.global.u64 	%rd4, %rd3;
	cvta.to.global.u64 	%rd5, %rd2;
	cvta.to.global.u64 	%rd6, %rd1;
	mov.u32 	%r1, %ctaid.x;
	mov.u32 	%r2, %ntid.x;
	mov.u32 	%r3, %tid.x;
	mad.lo.s32 	%r4, %r1, %r2, %r3;
	mul.wide.u32 	%rd7, %r4, 4;
	add.s64 	%rd8, %rd6, %rd7;
	ld.global.u32 	%r5, [%rd8];
	add.s64 	%rd9, %rd5, %rd7;
	ld.global.u32 	%r6, [%rd9];
	mul.lo.s32 	%r7, %r6, %r5;
	add.s64 	%rd10, %rd4, %rd7;
	st.global.u32 	[%rd10], %r7;
	ret;

}


// ===== COMPILED SASS (sm_100) =====

	.target	sm_100

	.elftype	@"ET_EXEC"


//--------------------- .note.nv.tkinfo           --------------------------
	.section	.note.nv.tkinfo,"",@"SHT_NOTE"
	.sectionflags	@"SHF_NOTE_NV_TKINFO"
	.tkinfo
        /*0018*/ 	.word	0x00000002
        /*0030*/ 	.string	""
        /*0030*/ 	.string	"ptxas"
        /*0030*/ 	.string	"Cuda compilation tools, release 13.0, V13.0.88"
        /*0030*/ 	.string	"Build cuda_13.0.r13.0/compiler.36424714_0"
        /*0030*/ 	.string	"-arch sm_100 -m 64 "



//--------------------- .note.nv.cuinfo           --------------------------
	.section	.note.nv.cuinfo,"",@"SHT_NOTE"
	.sectionflags	@"SHF_NOTE_NV_CUINFO"
        /*0018*/ 	.short	0x0002
        /*001a*/ 	.short	0x0064
        /*001c*/ 	.short	0x0082
	.zero		2


//--------------------- .nv.info                  --------------------------
	.section	.nv.info,"",@"SHT_CUDA_INFO"
	.align	4


	//----- nvinfo : EIATTR_REGCOUNT
	.align		4
        /*0000*/ 	.byte	0x04, 0x2f
        /*0002*/ 	.short	(.L_1 - .L_0)
	.align		4
.L_0:
        /*0004*/ 	.word	index@(pocl_add32)
        /*0008*/ 	.word	0x0000000c


	//----- nvinfo : EIATTR_FRAME_SIZE
	.align		4
.L_1:
        /*000c*/ 	.byte	0x04, 0x11
        /*000e*/ 	.short	(.L_3 - .L_2)
	.align		4
.L_2:
        /*0010*/ 	.word	index@(pocl_add32)
        /*0014*/ 	.word	0x00000000


	//----- nvinfo : EIATTR_REGCOUNT
	.align		4
.L_3:
        /*0018*/ 	.byte	0x04, 0x2f
        /*001a*/ 	.short	(.L_5 - .L_4)
	.align		4
.L_4:
        /*001c*/ 	.word	index@(pocl_mul32)
        /*0020*/ 	.word	0x0000000c


	//----- nvinfo : EIATTR_FRAME_SIZE
	.align		4
.L_5:
        /*0024*/ 	.byte	0x04, 0x11
        /*0026*/ 	.short	(.L_7 - .L_6)
	.align		4
.L_6:
        /*0028*/ 	.word	index@(pocl_mul32)
        /*002c*/ 	.word	0x00000000


	//----- nvinfo : EIATTR_MIN_STACK_SIZE
	.align		4
.L_7:
        /*0030*/ 	.byte	0x04, 0x12
        /*0032*/ 	.short	(.L_9 - .L_8)
	.align		4
.L_8:
        /*0034*/ 	.word	index@(pocl_mul32)
        /*0038*/ 	.word	0x00000000


	//----- nvinfo : EIATTR_MIN_STACK_SIZE
	.align		4
.L_9:
        /*003c*/ 	.byte	0x04, 0x12
        /*003e*/ 	.short	(.L_11 - .L_10)
	.align		4
.L_10:
        /*0040*/ 	.word	index@(pocl_add32)
        /*0044*/ 	.word	0x00000000
.L_11:


//--------------------- .nv.compat                --------------------------
	.section	.nv.compat,"",@"SHT_CUDA_COMPAT_INFO"
	.align	4
        /*0000*/ 	.byte	0x02, 0x09, 0x00, 0x00, 0x02, 0x02, 0x01, 0x00, 0x02, 0x05, 0x05, 0x00, 0x03, 0x07, 0x01, 0x01
        /*0010*/ 	.byte	0x02, 0x03, 0x00, 0x00, 0x02, 0x06, 0x01, 0x00, 0x04, 0x0b, 0x08, 0x00, 0x09, 0x00, 0x00, 0x00
        /*0020*/ 	.byte	0x00, 0x00, 0x00, 0x00


//--------------------- .nv.info.pocl_mul32       --------------------------
	.section	.nv.info.pocl_mul32,"",@"SHT_CUDA_INFO"
	.sectionflags	@""
	.align	4


	//----- nvinfo : EIATTR_CUDA_API_VERSION
	.align		4
        /*0000*/ 	.byte	0x04, 0x37
        /*0002*/ 	.short	(.L_13 - .L_12)
.L_12:
        /*0004*/ 	.word	0x00000082


	//----- nvinfo : EIATTR_KPARAM_INFO
	.align		4
.L_13:
        /*0008*/ 	.byte	0x04, 0x17
        /*000a*/ 	.short	(.L_15 - .L_14)
.L_14:
        /*000c*/ 	.word	0x00000000
        /*0010*/ 	.short	0x0002
        /*0012*/ 	.short	0x0010
        /*0014*/ 	.byte	0x00, 0xf5, 0x21, 0x00


	//----- nvinfo : EIATTR_KPARAM_INFO
	.align		4
.L_15:
        /*0018*/ 	.byte	0x04, 0x17
        /*001a*/ 	.short	(.L_17 - .L_16)
.L_16:
        /*001c*/ 	.word	0x00000000
        /*0020*/ 	.short	0x0001
        /*0022*/ 	.short	0x0008
        /*0024*/ 	.byte	0x00, 0xf5, 0x21, 0x00


	//----- nvinfo : EIATTR_KPARAM_INFO
	.align		4
.L_17:
        /*0028*/ 	.byte	0x04, 0x17
        /*002a*/ 	.short	(.L_19 - .L_18)
.L_18:
        /*002c*/ 	.word	0x00000000
        /*0030*/ 	.short	0x0000
        /*0032*/ 	.short	0x0000
        /*0034*/ 	.byte	0x00, 0xf5, 0x21, 0x00


	//----- nvinfo : EIATTR_SPARSE_MMA_MASK
	.align		4
.L_19:
        /*0038*/ 	.byte	0x03, 0x50
        /*003a*/ 	.short	0x0000


	//----- nvinfo : EIATTR_MAXREG_COUNT
	.align		4
        /*003c*/ 	.byte	0x03, 0x1b
        /*003e*/ 	.short	0x00ff


	//----- nvinfo : EIATTR_MERCURY_ISA_VERSION
	.align		4
        /*0040*/ 	.byte	0x03, 0x5f
        /*0042*/ 	.short	0x0101


	//----- nvinfo : EIATTR_VRC_CTA_INIT_COUNT
	.align		4
        /*0044*/ 	.byte	0x02, 0x4a
	.zero		1
	.zero		1


	//----- nvinfo : EIATTR_EXIT_INSTR_OFFSETS
	.align		4
        /*0048*/ 	.byte	0x04, 0x1c
        /*004a*/ 	.short	(.L_21 - .L_20)


	//   ....[0]....
.L_20:
        /*004c*/ 	.word	0x00000100


	//----- nvinfo : EIATTR_CBANK_PARAM_SIZE
	.align		4
.L_21:
        /*0050*/ 	.byte	0x03, 0x19
        /*0052*/ 	.short	0x0018


	//----- nvinfo : EIATTR_PARAM_CBANK
	.align		4
        /*0054*/ 	.byte	0x04, 0x0a
        /*0056*/ 	.short	(.L_23 - .L_22)
	.align		4
.L_22:
        /*0058*/ 	.word	index@(.nv.constant0.pocl_mul32)
        /*005c*/ 	.short	0x0380
        /*005e*/ 	.short	0x0018


	//----- nvinfo : EIATTR_SW_WAR
	.align		4
.L_23:
        /*0060*/ 	.byte	0x04, 0x36
        /*0062*/ 	.short	(.L_25 - .L_24)
.L_24:
        /*0064*/ 	.word	0x00000008
.L_25:


//--------------------- .nv.info.pocl_add32       --------------------------
	.section	.nv.info.pocl_add32,"",@"SHT_CUDA_INFO"
	.sectionflags	@""
	.align	4


	//----- nvinfo : EIATTR_CUDA_API_VERSION
	.align		4
        /*0000*/ 	.byte	0x04, 0x37
        /*0002*/ 	.short	(.L_27 - .L_26)
.L_26:
        /*0004*/ 	.word	0x00000082


	//----- nvinfo : EIATTR_KPARAM_INFO
	.align		4
.L_27:
        /*0008*/ 	.byte	0x04, 0x17
        /*000a*/ 	.short	(.L_29 - .L_28)
.L_28:
        /*000c*/ 	.word	0x00000000
        /*0010*/ 	.short	0x0002
        /*0012*/ 	.short	0x0010
        /*0014*/ 	.byte	0x00, 0xf5, 0x21, 0x00


	//----- nvinfo : EIATTR_KPARAM_INFO
	.align		4
.L_29:
        /*0018*/ 	.byte	0x04, 0x17
        /*001a*/ 	.short	(.L_31 - .L_30)
.L_30:
        /*001c*/ 	.word	0x00000000
        /*0020*/ 	.short	0x0001
        /*0022*/ 	.short	0x0008
        /*0024*/ 	.byte	0x00, 0xf5, 0x21, 0x00


	//----- nvinfo : EIATTR_KPARAM_INFO
	.align		4
.L_31:
        /*0028*/ 	.byte	0x04, 0x17
        /*002a*/ 	.short	(.L_33 - .L_32)
.L_32:
        /*002c*/ 	.word	0x00000000
        /*0030*/ 	.short	0x0000
        /*0032*/ 	.short	0x0000
        /*0034*/ 	.byte	0x00, 0xf5, 0x21, 0x00


	//----- nvinfo : EIATTR_SPARSE_MMA_MASK
	.align		4
.L_33:
        /*0038*/ 	.byte	0x03, 0x50
        /*003a*/ 	.short	0x0000


	//----- nvinfo : EIATTR_MAXREG_COUNT
	.align		4
        /*003c*/ 	.byte	0x03, 0x1b
        /*003e*/ 	.short	0x00ff


	//----- nvinfo : EIATTR_MERCURY_ISA_VERSION
	.align		4
        /*0040*/ 	.byte	0x03, 0x5f
        /*0042*/ 	.short	0x0101


	//----- nvinfo : EIATTR_VRC_CTA_INIT_COUNT
	.align		4
        /*0044*/ 	.byte	0x02, 0x4a
	.zero		1
	.zero		1


	//----- nvinfo : EIATTR_EXIT_INSTR_OFFSETS
	.align		4
        /*0048*/ 	.byte	0x04, 0x1c
        /*004a*/ 	.short	(.L_35 - .L_34)


	//   ....[0]....
.L_34:
        /*004c*/ 	.word	0x00000100


	//----- nvinfo : EIATTR_CBANK_PARAM_SIZE
	.align		4
.L_35:
        /*0050*/ 	.byte	0x03, 0x19
        /*0052*/ 	.short	0x0018


	//----- nvinfo : EIATTR_PARAM_CBANK
	.align		4
        /*0054*/ 	.byte	0x04, 0x0a
        /*0056*/ 	.short	(.L_37 - .L_36)
	.align		4
.L_36:
        /*0058*/ 	.word	index@(.nv.constant0.pocl_add32)
        /*005c*/ 	.short	0x0380
        /*005e*/ 	.short	0x0018


	//----- nvinfo : EIATTR_SW_WAR
	.align		4
.L_37:
        /*0060*/ 	.byte	0x04, 0x36
        /*0062*/ 	.short	(.L_39 - .L_38)
.L_38:
        /*0064*/ 	.word	0x00000008
.L_39:


//--------------------- .nv.callgraph             --------------------------
	.section	.nv.callgraph,"",@"SHT_CUDA_CALLGRAPH"
	.align	4
	.sectionentsize	8
	.align		4
        /*0000*/ 	.word	0x00000000
	.align		4
        /*0004*/ 	.word	0xffffffff
	.align		4
        /*0008*/ 	.word	0x00000000
	.align		4
        /*000c*/ 	.word	0xfffffffe
	.align		4
        /*0010*/ 	.word	0x00000000
	.align		4
        /*0014*/ 	.word	0xfffffffd
	.align		4
        /*0018*/ 	.word	0x00000000
	.align		4
        /*001c*/ 	.word	0xfffffffc


//--------------------- .text.pocl_mul32          --------------------------
	.section	.text.pocl_mul32,"ax",@progbits
	.align	128
        .global         pocl_mul32
        .type           pocl_mul32,@function
        .size           pocl_mul32,(.L_x_2 - pocl_mul32)
        .other          pocl_mul32,@"STO_CUDA_ENTRY STV_DEFAULT"
pocl_mul32:
.text.pocl_mul32:
[----:B------:R-:W-:Y:S01]  /*0000*/  LDC R1, c[0x0][0x37c] ;  /* 0x0000df00ff017b82 */ /* 0x000fe20000000800 */
[----:B------:R-:W0:Y:S07]  /*0010*/  S2R R0, SR_TID.X ;  /* 0x0000000000007919 */ /* 0x000e2e0000002100 */
[----:B------:R-:W0:Y:S01]  /*0020*/  S2UR UR6, SR_CTAID.X ;  /* 0x00000000000679c3 */ /* 0x000e220000002500 */
[----:B------:R-:W1:Y:S07]  /*0030*/  LDCU.64 UR4, c[0x0][0x358] ;  /* 0x00006b00ff0477ac */ /* 0x000e6e0008000a00 */
[----:B------:R-:W0:Y:S08]  /*0040*/  LDC R9, c[0x0][0x360] ;  /* 0x0000d800ff097b82 */ /* 0x000e300000000800 */
[----:B------:R-:W2:Y:S08]  /*0050*/  LDC.64 R2, c[0x0][0x380] ;  /* 0x0000e000ff027b82 */ /* 0x000eb00000000a00 */
[----:B------:R-:W3:Y:S01]  /*0060*/  LDC.64 R4, c[0x0][0x388] ;  /* 0x0000e200ff047b82 */ /* 0x000ee20000000a00 */
[----:B0-----:R-:W-:-:S07]  /*0070*/  IMAD R9, R9, UR6, R0 ;  /* 0x0000000609097c24 */ /* 0x001fce000f8e0200 */
[----:B------:R-:W0:Y:S01]  /*0080*/  LDC.64 R6, c[0x0][0x390] ;  /* 0x0000e400ff067b82 */ /* 0x000e220000000a00 */
[----:B--2---:R-:W-:-:S06]  /*0090*/  IMAD.WIDE.U32 R2, R9, 0x4, R2 ;  /* 0x0000000409027825 */ /* 0x004fcc00078e0002 */
[----:B-1----:R-:W2:Y:S01]  /*00a0*/  LDG.E R2, desc[UR4][R2.64] ;  /* 0x0000000402027981 */ /* 0x002ea2000c1e1900 */
[----:B---3--:R-:W-:-:S06]  /*00b0*/  IMAD.WIDE.U32 R4, R9, 0x4, R4 ;  /* 0x0000000409047825 */ /* 0x008fcc00078e0004 */
[----:B------:R-:W2:Y:S01]  /*00c0*/  LDG.E R5, desc[UR4][R4.64] ;  /* 0x0000000404057981 */ /* 0x000ea2000c1e1900 */
[----:B0-----:R-:W-:-:S04]  /*00d0*/  IMAD.WIDE.U32 R6, R9, 0x4, R6 ;  /* 0x0000000409067825 */ /* 0x001fc800078e0006 */
[----:B--2---:R-:W-:-:S05]  /*00e0*/  IMAD R9, R2, R5, RZ ;  /* 0x0000000502097224 */ /* 0x004fca00078e02ff */
[----:B------:R-:W-:Y:S01]  /*00f0*/  STG.E desc[UR4][R6.64], R9 ;  /* 0x0000000906007986 */ /* 0x000fe2000c101904 */
[----:B------:R-:W-:Y:S05]  /*0100*/  EXIT ;  /* 0x000000000000794d */ /* 0x000fea0003800000 */
.L_x_0:
[----:B------:R-:W-:-:S00]  /*0110*/  BRA `(.L_x_0) ;  /* 0xfffffffc00fc7947 */ /* 0x000fc0000383ffff */
[----:B------:R-:W-:-:S00]  /*0120*/  NOP ;  /* 0x0000000000007918 */ /* 0x000fc00000000000 */
        /* <DEDUP_REMOVED lines=13> */
.L_x_2:


//--------------------- .text.pocl_add32          --------------------------
	.section	.text.pocl_add32,"ax",@progbits
	.align	128
        .global         pocl_add32
        .type           pocl_add32,@function
        .size           pocl_add32,(.L_x_3 - pocl_add32)
        .other          pocl_add32,@"STO_CUDA_ENTRY STV_DEFAULT"
pocl_add32:
.text.pocl_add32:
        /* <DEDUP_REMOVED lines=13> */
[----:B0-----:R-:W-:Y:S01]  /*00d0*/  IMAD.WIDE.U32 R6, R9, 0x4, R6 ;  /* 0x0000000409067825 */ /* 0x001fe200078e0006 */
[----:B--2---:R-:W-:-:S05]  /*00e0*/  IADD3 R9, PT, PT, R2, R5, RZ ;  /* 0x0000000502097210 */ /* 0x004fca0007ffe0ff */
[----:B------:R-:W-:Y:S01]  /*00f0*/  STG.E desc[UR4][R6.64], R9 ;  /* 0x0000000906007986 */ /* 0x000fe2000c101904 */
[----:B------:R-:W-:Y:S05]  /*0100*/  EXIT ;  /* 0x000000000000794d */ /* 0x000fea0003800000 */
.L_x_1:
        /* <DEDUP_REMOVED lines=15> */
.L_x_3:


//--------------------- .nv.shared.reserved.0     --------------------------
	.section	.nv.shared.reserved.0,"aw",@nobits
	.weak		__nv_reservedSMEM_offset_0_alias
	.size		__nv_reservedSMEM_offset_0_alias, 0, 64
	.other		__nv_reservedSMEM_offset_0_alias,@"STO_CUDA_RESERVED_SHARED STV_DEFAULT"
__nv_reservedSMEM_offset_0_alias:
	.zero		0
	.zero		64


//--------------------- .nv.constant0.pocl_mul32  --------------------------
	.section	.nv.constant0.pocl_mul32,"a",@progbits
	.sectionflags	@""
	.align	4
.nv.constant0.pocl_mul32:
	.zero		920


//--------------------- .nv.constant0.pocl_add32  --------------------------
	.section	.nv.constant0.pocl_add32,"a",@progbits
	.sectionflags	@""
	.align	4
.nv.constant0.pocl_add32:
	.zero		920


//--------------------- SYMBOLS --------------------------

	.type		.nv.reservedSmem.offset0,@object
	.size		.nv.reservedSmem.offset0,0x4
